//
// Generated by NVIDIA NVVM Compiler
//
// Compiler Build ID: CL-36424714
// Cuda compilation tools, release 13.0, V13.0.88
// Based on NVVM 20.0.0
//

.version 9.0
.target sm_100
.address_size 64

	// .globl	_Z16transpose_matrixPiS_
// _ZZ16transpose_matrixPiS_E8block_tr has been demoted
// _ZZ8mult_matPiS_S_E8shared_x has been demoted
// _ZZ8mult_matPiS_S_E8shared_y has been demoted

.visible .entry _Z16transpose_matrixPiS_(
	.param .u64 .ptr .align 1 _Z16transpose_matrixPiS__param_0,
	.param .u64 .ptr .align 1 _Z16transpose_matrixPiS__param_1
)
{
	.reg .b32 	%r<26>;
	.reg .b64 	%rd<9>;
	// demoted variable
	.shared .align 4 .b8 _ZZ16transpose_matrixPiS_E8block_tr[1024];
	ld.param.u64 	%rd1, [_Z16transpose_matrixPiS__param_0];
	ld.param.u64 	%rd2, [_Z16transpose_matrixPiS__param_1];
	cvta.to.global.u64 	%rd3, %rd2;
	cvta.to.global.u64 	%rd4, %rd1;
	mov.u32 	%r1, %ctaid.x;
	shl.b32 	%r2, %r1, 4;
	mov.u32 	%r3, %ctaid.y;
	shl.b32 	%r4, %r3, 4;
	mov.u32 	%r5, %tid.x;
	mov.u32 	%r6, %tid.y;
	add.s32 	%r7, %r2, %r5;
	add.s32 	%r8, %r4, %r6;
	shl.b32 	%r9, %r8, 10;
	add.s32 	%r10, %r7, %r9;
	mul.wide.s32 	%rd5, %r10, 4;
	add.s64 	%rd6, %rd4, %rd5;
	ld.global.u32 	%r11, [%rd6];
	shl.b32 	%r12, %r6, 4;
	add.s32 	%r13, %r12, %r5;
	shl.b32 	%r14, %r13, 2;
	mov.u32 	%r15, _ZZ16transpose_matrixPiS_E8block_tr;
	add.s32 	%r16, %r15, %r14;
	st.shared.u32 	[%r16], %r11;
	bar.sync 	0;
	shl.b32 	%r17, %r5, 4;
	add.s32 	%r18, %r17, %r6;
	shl.b32 	%r19, %r18, 2;
	add.s32 	%r20, %r15, %r19;
	ld.shared.u32 	%r21, [%r20];
	add.s32 	%r22, %r4, %r5;
	add.s32 	%r23, %r2, %r6;
	shl.b32 	%r24, %r23, 10;
	add.s32 	%r25, %r22, %r24;
	mul.wide.s32 	%rd7, %r25, 4;
	add.s64 	%rd8, %rd3, %rd7;
	st.global.u32 	[%rd8], %r21;
	ret;

}
	// .globl	_Z8mult_matPiS_S_
.visible .entry _Z8mult_matPiS_S_(
	.param .u64 .ptr .align 1 _Z8mult_matPiS_S__param_0,
	.param .u64 .ptr .align 1 _Z8mult_matPiS_S__param_1,
	.param .u64 .ptr .align 1 _Z8mult_matPiS_S__param_2
)
{
	.reg .pred 	%p<2>;
	.reg .b32 	%r<133>;
	.reg .b64 	%rd<23>;
	// demoted variable
	.shared .align 4 .b8 _ZZ8mult_matPiS_S_E8shared_x[1024];
	// demoted variable
	.shared .align 4 .b8 _ZZ8mult_matPiS_S_E8shared_y[1024];
	ld.param.u64 	%rd9, [_Z8mult_matPiS_S__param_0];
	cvta.to.global.u64 	%rd10, %rd9;
	mov.u32 	%r15, %tid.x;
	mov.u32 	%r16, %tid.y;
	mov.u32 	%r17, %ctaid.x;
	shl.b32 	%r18, %r17, 4;
	add.s32 	%r1, %r18, %r15;
	mov.u32 	%r19, %ctaid.y;
	shl.b32 	%r20, %r19, 14;
	shl.b32 	%r21, %r16, 10;
	add.s32 	%r2, %r20, %r21;
	or.b32  	%r22, %r2, %r15;
	shl.b32 	%r23, %r16, 6;
	mov.u32 	%r24, _ZZ8mult_matPiS_S_E8shared_x;
	add.s32 	%r3, %r24, %r23;
	shl.b32 	%r25, %r15, 2;
	add.s32 	%r4, %r3, %r25;
	mov.u32 	%r26, _ZZ8mult_matPiS_S_E8shared_y;
	add.s32 	%r6, %r26, %r25;
	add.s32 	%r5, %r6, %r23;
	or.b32  	%r27, %r15, %r21;
	add.s32 	%r130, %r27, %r18;
	add.s32 	%r28, %r27, %r20;
	add.s32 	%r29, %r28, 16;
	mul.wide.u32 	%rd11, %r29, 4;
	add.s64 	%rd22, %rd10, %rd11;
	mul.wide.u32 	%rd12, %r22, 4;
	add.s64 	%rd21, %rd10, %rd12;
	mov.b32 	%r131, 0;
	mov.u32 	%r132, %r131;
$L__BB1_1:
	ld.param.u64 	%rd19, [_Z8mult_matPiS_S__param_1];
	mul.wide.s32 	%rd13, %r130, 4;
	cvta.to.global.u64 	%rd14, %rd19;
	add.s64 	%rd15, %rd14, %rd13;
	ld.global.u32 	%r30, [%rd21];
	st.shared.u32 	[%r4], %r30;
	ld.global.u32 	%r31, [%rd15];
	st.shared.u32 	[%r5], %r31;
	bar.sync 	0;
	ld.shared.u32 	%r32, [%r3];
	ld.shared.u32 	%r33, [%r6];
	mad.lo.s32 	%r34, %r33, %r32, %r132;
	ld.shared.u32 	%r35, [%r3+4];
	ld.shared.u32 	%r36, [%r6+64];
	mad.lo.s32 	%r37, %r36, %r35, %r34;
	ld.shared.u32 	%r38, [%r3+8];
	ld.shared.u32 	%r39, [%r6+128];
	mad.lo.s32 	%r40, %r39, %r38, %r37;
	ld.shared.u32 	%r41, [%r3+12];
	ld.shared.u32 	%r42, [%r6+192];
	mad.lo.s32 	%r43, %r42, %r41, %r40;
	ld.shared.u32 	%r44, [%r3+16];
	ld.shared.u32 	%r45, [%r6+256];
	mad.lo.s32 	%r46, %r45, %r44, %r43;
	ld.shared.u32 	%r47, [%r3+20];
	ld.shared.u32 	%r48, [%r6+320];
	mad.lo.s32 	%r49, %r48, %r47, %r46;
	ld.shared.u32 	%r50, [%r3+24];
	ld.shared.u32 	%r51, [%r6+384];
	mad.lo.s32 	%r52, %r51, %r50, %r49;
	ld.shared.u32 	%r53, [%r3+28];
	ld.shared.u32 	%r54, [%r6+448];
	mad.lo.s32 	%r55, %r54, %r53, %r52;
	ld.shared.u32 	%r56, [%r3+32];
	ld.shared.u32 	%r57, [%r6+512];
	mad.lo.s32 	%r58, %r57, %r56, %r55;
	ld.shared.u32 	%r59, [%r3+36];
	ld.shared.u32 	%r60, [%r6+576];
	mad.lo.s32 	%r61, %r60, %r59, %r58;
	ld.shared.u32 	%r62, [%r3+40];
	ld.shared.u32 	%r63, [%r6+640];
	mad.lo.s32 	%r64, %r63, %r62, %r61;
	ld.shared.u32 	%r65, [%r3+44];
	ld.shared.u32 	%r66, [%r6+704];
	mad.lo.s32 	%r67, %r66, %r65, %r64;
	ld.shared.u32 	%r68, [%r3+48];
	ld.shared.u32 	%r69, [%r6+768];
	mad.lo.s32 	%r70, %r69, %r68, %r67;
	ld.shared.u32 	%r71, [%r3+52];
	ld.shared.u32 	%r72, [%r6+832];
	mad.lo.s32 	%r73, %r72, %r71, %r70;
	ld.shared.u32 	%r74, [%r3+56];
	ld.shared.u32 	%r75, [%r6+896];
	mad.lo.s32 	%r76, %r75, %r74, %r73;
	ld.shared.u32 	%r77, [%r3+60];
	ld.shared.u32 	%r78, [%r6+960];
	mad.lo.s32 	%r79, %r78, %r77, %r76;
	bar.sync 	0;
	ld.global.u32 	%r80, [%rd22];
	st.shared.u32 	[%r4], %r80;
	ld.global.u32 	%r81, [%rd15+65536];
	st.shared.u32 	[%r5], %r81;
	bar.sync 	0;
	ld.shared.u32 	%r82, [%r3];
	ld.shared.u32 	%r83, [%r6];
	mad.lo.s32 	%r84, %r83, %r82, %r79;
	ld.shared.u32 	%r85, [%r3+4];
	ld.shared.u32 	%r86, [%r6+64];
	mad.lo.s32 	%r87, %r86, %r85, %r84;
	ld.shared.u32 	%r88, [%r3+8];
	ld.shared.u32 	%r89, [%r6+128];
	mad.lo.s32 	%r90, %r89, %r88, %r87;
	ld.shared.u32 	%r91, [%r3+12];
	ld.shared.u32 	%r92, [%r6+192];
	mad.lo.s32 	%r93, %r92, %r91, %r90;
	ld.shared.u32 	%r94, [%r3+16];
	ld.shared.u32 	%r95, [%r6+256];
	mad.lo.s32 	%r96, %r95, %r94, %r93;
	ld.shared.u32 	%r97, [%r3+20];
	ld.shared.u32 	%r98, [%r6+320];
	mad.lo.s32 	%r99, %r98, %r97, %r96;
	ld.shared.u32 	%r100, [%r3+24];
	ld.shared.u32 	%r101, [%r6+384];
	mad.lo.s32 	%r102, %r101, %r100, %r99;
	ld.shared.u32 	%r103, [%r3+28];
	ld.shared.u32 	%r104, [%r6+448];
	mad.lo.s32 	%r105, %r104, %r103, %r102;
	ld.shared.u32 	%r106, [%r3+32];
	ld.shared.u32 	%r107, [%r6+512];
	mad.lo.s32 	%r108, %r107, %r106, %r105;
	ld.shared.u32 	%r109, [%r3+36];
	ld.shared.u32 	%r110, [%r6+576];
	mad.lo.s32 	%r111, %r110, %r109, %r108;
	ld.shared.u32 	%r112, [%r3+40];
	ld.shared.u32 	%r113, [%r6+640];
	mad.lo.s32 	%r114, %r113, %r112, %r111;
	ld.shared.u32 	%r115, [%r3+44];
	ld.shared.u32 	%r116, [%r6+704];
	mad.lo.s32 	%r117, %r116, %r115, %r114;
	ld.shared.u32 	%r118, [%r3+48];
	ld.shared.u32 	%r119, [%r6+768];
	mad.lo.s32 	%r120, %r119, %r118, %r117;
	ld.shared.u32 	%r121, [%r3+52];
	ld.shared.u32 	%r122, [%r6+832];
	mad.lo.s32 	%r123, %r122, %r121, %r120;
	ld.shared.u32 	%r124, [%r3+56];
	ld.shared.u32 	%r125, [%r6+896];
	mad.lo.s32 	%r126, %r125, %r124, %r123;
	ld.shared.u32 	%r127, [%r3+60];
	ld.shared.u32 	%r128, [%r6+960];
	mad.lo.s32 	%r132, %r128, %r127, %r126;
	bar.sync 	0;
	add.s32 	%r131, %r131, 2;
	add.s32 	%r130, %r130, 32768;
	add.s64 	%rd22, %rd22, 128;
	add.s64 	%rd21, %rd21, 128;
	setp.ne.s32 	%p1, %r131, 64;
	@%p1 bra 	$L__BB1_1;
	ld.param.u64 	%rd20, [_Z8mult_matPiS_S__param_2];
	cvta.to.global.u64 	%rd16, %rd20;
	add.s32 	%r129, %r2, %r1;
	mul.wide.s32 	%rd17, %r129, 4;
	add.s64 	%rd18, %rd16, %rd17;
	st.global.u32 	[%rd18], %r132;
	ret;

}


// ===== COMPILED SASS (sm_100) =====

	.target	sm_100

	.elftype	@"ET_EXEC"


//--------------------- .note.nv.tkinfo           --------------------------
	.section	.note.nv.tkinfo,"",@"SHT_NOTE"
	.sectionflags	@"SHF_NOTE_NV_TKINFO"
	.tkinfo
        /*0018*/ 	.word	0x00000002
        /*0030*/ 	.string	""
        /*0030*/ 	.string	"ptxas"
        /*0030*/ 	.string	"Cuda compilation tools, release 13.0, V13.0.88"
        /*0030*/ 	.string	"Build cuda_13.0.r13.0/compiler.36424714_0"
        /*0030*/ 	.string	"-arch sm_100 -m 64 "



//--------------------- .note.nv.cuinfo           --------------------------
	.section	.note.nv.cuinfo,"",@"SHT_NOTE"
	.sectionflags	@"SHF_NOTE_NV_CUINFO"
        /*0018*/ 	.short	0x0002
        /*001a*/ 	.short	0x0064
        /*001c*/ 	.short	0x0082
	.zero		2


//--------------------- .nv.info                  --------------------------
	.section	.nv.info,"",@"SHT_CUDA_INFO"
	.align	4


	//----- nvinfo : EIATTR_REGCOUNT
	.align		4
        /*0000*/ 	.byte	0x04, 0x2f
        /*0002*/ 	.short	(.L_1 - .L_0)
	.align		4
.L_0:
        /*0004*/ 	.word	index@(_Z16transpose_matrixPiS_)
        /*0008*/ 	.word	0x0000000e


	//----- nvinfo : EIATTR_FRAME_SIZE
	.align		4
.L_1:
        /*000c*/ 	.byte	0x04, 0x11
        /*000e*/ 	.short	(.L_3 - .L_2)
	.align		4
.L_2:
        /*0010*/ 	.word	index@(_Z16transpose_matrixPiS_)
        /*0014*/ 	.word	0x00000000


	//----- nvinfo : EIATTR_REGCOUNT
	.align		4
.L_3:
        /*0018*/ 	.byte	0x04, 0x2f
        /*001a*/ 	.short	(.L_5 - .L_4)
	.align		4
.L_4:
        /*001c*/ 	.word	index@(_Z8mult_matPiS_S_)
        /*0020*/ 	.word	0x00000020


	//----- nvinfo : EIATTR_FRAME_SIZE
	.align		4
.L_5:
        /*0024*/ 	.byte	0x04, 0x11
        /*0026*/ 	.short	(.L_7 - .L_6)
	.align		4
.L_6:
        /*0028*/ 	.word	index@(_Z8mult_matPiS_S_)
        /*002c*/ 	.word	0x00000000


	//----- nvinfo : EIATTR_MIN_STACK_SIZE
	.align		4
.L_7:
        /*0030*/ 	.byte	0x04, 0x12
        /*0032*/ 	.short	(.L_9 - .L_8)
	.align		4
.L_8:
        /*0034*/ 	.word	index@(_Z8mult_matPiS_S_)
        /*0038*/ 	.word	0x00000000


	//----- nvinfo : EIATTR_MIN_STACK_SIZE
	.align		4
.L_9:
        /*003c*/ 	.byte	0x04, 0x12
        /*003e*/ 	.short	(.L_11 - .L_10)
	.align		4
.L_10:
        /*0040*/ 	.word	index@(_Z16transpose_matrixPiS_)
        /*0044*/ 	.word	0x00000000
.L_11:


//--------------------- .nv.compat                --------------------------
	.section	.nv.compat,"",@"SHT_CUDA_COMPAT_INFO"
	.align	4
        /*0000*/ 	.byte	0x02, 0x09, 0x00, 0x00, 0x02, 0x02, 0x01, 0x00, 0x02, 0x05, 0x05, 0x00, 0x03, 0x07, 0x01, 0x01
        /*0010*/ 	.byte	0x02, 0x03, 0x00, 0x00, 0x02, 0x06, 0x01, 0x00, 0x04, 0x0b, 0x08, 0x00, 0x09, 0x00, 0x00, 0x00
        /*0020*/ 	.byte	0x00, 0x00, 0x00, 0x00


//--------------------- .nv.info._Z8mult_matPiS_S_ --------------------------
	.section	.nv.info._Z8mult_matPiS_S_,"",@"SHT_CUDA_INFO"
	.sectionflags	@""
	.align	4


	//----- nvinfo : EIATTR_CUDA_API_VERSION
	.align		4
        /*0000*/ 	.byte	0x04, 0x37
        /*0002*/ 	.short	(.L_13 - .L_12)
.L_12:
        /*0004*/ 	.word	0x00000082


	//----- nvinfo : EIATTR_KPARAM_INFO
	.align		4
.L_13:
        /*0008*/ 	.byte	0x04, 0x17
        /*000a*/ 	.short	(.L_15 - .L_14)
.L_14:
        /*000c*/ 	.word	0x00000000
        /*0010*/ 	.short	0x0002
        /*0012*/ 	.short	0x0010
        /*0014*/ 	.byte	0x00, 0xf5, 0x21, 0x00


	//----- nvinfo : EIATTR_KPARAM_INFO
	.align		4
.L_15:
        /*0018*/ 	.byte	0x04, 0x17
        /*001a*/ 	.short	(.L_17 - .L_16)
.L_16:
        /*001c*/ 	.word	0x00000000
        /*0020*/ 	.short	0x0001
        /*0022*/ 	.short	0x0008
        /*0024*/ 	.byte	0x00, 0xf5, 0x21, 0x00


	//----- nvinfo : EIATTR_KPARAM_INFO
	.align		4
.L_17:
        /*0028*/ 	.byte	0x04, 0x17
        /*002a*/ 	.short	(.L_19 - .L_18)
.L_18:
        /*002c*/ 	.word	0x00000000
        /*0030*/ 	.short	0x0000
        /*0032*/ 	.short	0x0000
        /*0034*/ 	.byte	0x00, 0xf5, 0x21, 0x00


	//----- nvinfo : EIATTR_SPARSE_MMA_MASK
	.align		4
.L_19:
        /*0038*/ 	.byte	0x03, 0x50
        /*003a*/ 	.short	0x0000


	//----- nvinfo : EIATTR_MAXREG_COUNT
	.align		4
        /*003c*/ 	.byte	0x03, 0x1b
        /*003e*/ 	.short	0x00ff


	//----- nvinfo : EIATTR_NUM_BARRIERS
	.align		4
        /*0040*/ 	.byte	0x02, 0x4c
        /*0042*/ 	.byte	0x01
	.zero		1


	//----- nvinfo : EIATTR_MERCURY_ISA_VERSION
	.align		4
        /*0044*/ 	.byte	0x03, 0x5f
        /*0046*/ 	.short	0x0101


	//----- nvinfo : EIATTR_VRC_CTA_INIT_COUNT
	.align		4
        /*0048*/ 	.byte	0x02, 0x4a
	.zero		1
	.zero		1


	//----- nvinfo : EIATTR_EXIT_INSTR_OFFSETS
	.align		4
        /*004c*/ 	.byte	0x04, 0x1c
        /*004e*/ 	.short	(.L_21 - .L_20)


	//   ....[0]....
.L_20:
        /*0050*/ 	.word	0x00000810


	//----- nvinfo : EIATTR_CBANK_PARAM_SIZE
	.align		4
.L_21:
        /*0054*/ 	.byte	0x03, 0x19
        /*0056*/ 	.short	0x0018


	//----- nvinfo : EIATTR_PARAM_CBANK
	.align		4
        /*0058*/ 	.byte	0x04, 0x0a
        /*005a*/ 	.short	(.L_23 - .L_22)
	.align		4
.L_22:
        /*005c*/ 	.word	index@(.nv.constant0._Z8mult_matPiS_S_)
        /*0060*/ 	.short	0x0380
        /*0062*/ 	.short	0x0018


	//----- nvinfo : EIATTR_SW_WAR
	.align		4
.L_23:
        /*0064*/ 	.byte	0x04, 0x36
        /*0066*/ 	.short	(.L_25 - .L_24)
.L_24:
        /*0068*/ 	.word	0x00000008
.L_25:


//--------------------- .nv.info._Z16transpose_matrixPiS_ --------------------------
	.section	.nv.info._Z16transpose_matrixPiS_,"",@"SHT_CUDA_INFO"
	.sectionflags	@""
	.align	4


	//----- nvinfo : EIATTR_CUDA_API_VERSION
	.align		4
        /*0000*/ 	.byte	0x04, 0x37
        /*0002*/ 	.short	(.L_27 - .L_26)
.L_26:
        /*0004*/ 	.word	0x00000082


	//----- nvinfo : EIATTR_KPARAM_INFO
	.align		4
.L_27:
        /*0008*/ 	.byte	0x04, 0x17
        /*000a*/ 	.short	(.L_29 - .L_28)
.L_28:
        /*000c*/ 	.word	0x00000000
        /*0010*/ 	.short	0x0001
        /*0012*/ 	.short	0x0008
        /*0014*/ 	.byte	0x00, 0xf5, 0x21, 0x00


	//----- nvinfo : EIATTR_KPARAM_INFO
	.align		4
.L_29:
        /*0018*/ 	.byte	0x04, 0x17
        /*001a*/ 	.short	(.L_31 - .L_30)
.L_30:
        /*001c*/ 	.word	0x00000000
        /*0020*/ 	.short	0x0000
        /*0022*/ 	.short	0x0000
        /*0024*/ 	.byte	0x00, 0xf5, 0x21, 0x00


	//----- nvinfo : EIATTR_SPARSE_MMA_MASK
	.align		4
.L_31:
        /*0028*/ 	.byte	0x03, 0x50
        /*002a*/ 	.short	0x0000


	//----- nvinfo : EIATTR_MAXREG_COUNT
	.align		4
        /*002c*/ 	.byte	0x03, 0x1b
        /*002e*/ 	.short	0x00ff


	//----- nvinfo : EIATTR_NUM_BARRIERS
	.align		4
        /*0030*/ 	.byte	0x02, 0x4c
        /*0032*/ 	.byte	0x01
	.zero		1


	//----- nvinfo : EIATTR_MERCURY_ISA_VERSION
	.align		4
        /*0034*/ 	.byte	0x03, 0x5f
        /*0036*/ 	.short	0x0101


	//----- nvinfo : EIATTR_VRC_CTA_INIT_COUNT
	.align		4
        /*0038*/ 	.byte	0x02, 0x4a
	.zero		1
	.zero		1


	//----- nvinfo : EIATTR_EXIT_INSTR_OFFSETS
	.align		4
        /*003c*/ 	.byte	0x04, 0x1c
        /*003e*/ 	.short	(.L_33 - .L_32)


	//   ....[0]....
.L_32:
        /*0040*/ 	.word	0x000001c0


	//----- nvinfo : EIATTR_CBANK_PARAM_SIZE
	.align		4
.L_33:
        /*0044*/ 	.byte	0x03, 0x19
        /*0046*/ 	.short	0x0010


	//----- nvinfo : EIATTR_PARAM_CBANK
	.align		4
        /*0048*/ 	.byte	0x04, 0x0a
        /*004a*/ 	.short	(.L_35 - .L_34)
	.align		4
.L_34:
        /*004c*/ 	.word	index@(.nv.constant0._Z16transpose_matrixPiS_)
        /*0050*/ 	.short	0x0380
        /*0052*/ 	.short	0x0010


	//----- nvinfo : EIATTR_SW_WAR
	.align		4
.L_35:
        /*0054*/ 	.byte	0x04, 0x36
        /*0056*/ 	.short	(.L_37 - .L_36)
.L_36:
        /*0058*/ 	.word	0x00000008
.L_37:


//--------------------- .nv.callgraph             --------------------------
	.section	.nv.callgraph,"",@"SHT_CUDA_CALLGRAPH"
	.align	4
	.sectionentsize	8
	.align		4
        /*0000*/ 	.word	0x00000000
	.align		4
        /*0004*/ 	.word	0xffffffff
	.align		4
        /*0008*/ 	.word	0x00000000
	.align		4
        /*000c*/ 	.word	0xfffffffe
	.align		4
        /*0010*/ 	.word	0x00000000
	.align		4
        /*0014*/ 	.word	0xfffffffd
	.align		4
        /*0018*/ 	.word	0x00000000
	.align		4
        /*001c*/ 	.word	0xfffffffc


//--------------------- .text._Z8mult_matPiS_S_   --------------------------
	.section	.text._Z8mult_matPiS_S_,"ax",@progbits
	.align	128
        .global         _Z8mult_matPiS_S_
        .type           _Z8mult_matPiS_S_,@function
        .size           _Z8mult_matPiS_S_,(.L_x_3 - _Z8mult_matPiS_S_)
        .other          _Z8mult_matPiS_S_,@"STO_CUDA_ENTRY STV_DEFAULT"
_Z8mult_matPiS_S_:
.text._Z8mult_matPiS_S_:
[----:B------:R-:W-:Y:S01]  /*0000*/  LDC R1, c[0x0][0x37c] ;  /* 0x0000df00ff017b82 */ /* 0x000fe20000000800 */
[----:B------:R-:W0:Y:S07]  /*0010*/  S2R R8, SR_TID.Y ;  /* 0x0000000000087919 */ /* 0x000e2e0000002200 */
[----:B------:R-:W1:Y:S01]  /*0020*/  S2UR UR6, SR_CgaCtaId ;  /* 0x00000000000679c3 */ /* 0x000e620000008800 */
[----:B------:R-:W-:Y:S01]  /*0030*/  UMOV UR4, 0x400 ;  /* 0x0000040000047882 */ /* 0x000fe20000000000 */
[----:B------:R-:W-:Y:S01]  /*0040*/  HFMA2 R11, -RZ, RZ, 0, 0 ;  /* 0x00000000ff0b7431 */ /* 0x000fe200000001ff */
[----:B------:R-:W2:Y:S01]  /*0050*/  S2R R9, SR_TID.X ;  /* 0x0000000000097919 */ /* 0x000ea20000002100 */
[----:B------:R-:W-:Y:S01]  /*0060*/  UIADD3 UR5, UPT, UPT, UR4, 0x400, URZ ;  /* 0x0000040004057890 */ /* 0x000fe2000fffe0ff */
[----:B------:R-:W3:Y:S01]  /*0070*/  LDCU.64 UR8, c[0x0][0x358] ;  /* 0x00006b00ff0877ac */ /* 0x000ee20008000a00 */
[----:B------:R-:W4:Y:S02]  /*0080*/  S2R R3, SR_CTAID.Y ;  /* 0x0000000000037919 */ /* 0x000f240000002600 */
[----:B------:R-:W5:Y:S01]  /*0090*/  LDC.64 R4, c[0x0][0x380] ;  /* 0x0000e000ff047b82 */ /* 0x000f620000000a00 */
[----:B------:R-:W3:Y:S07]  /*00a0*/  S2R R19, SR_CTAID.X ;  /* 0x0000000000137919 */ /* 0x000eee0000002500 */
[----:B------:R-:W3:Y:S01]  /*00b0*/  LDC.64 R20, c[0x0][0x388] ;  /* 0x0000e200ff147b82 */ /* 0x000ee20000000a00 */
[----:B-1----:R-:W-:-:S02]  /*00c0*/  ULEA UR4, UR6, UR4, 0x18 ;  /* 0x0000000406047291 */ /* 0x002fc4000f8ec0ff */
[----:B------:R-:W-:Y:S01]  /*00d0*/  ULEA UR5, UR6, UR5, 0x18 ;  /* 0x0000000506057291 */ /* 0x000fe2000f8ec0ff */
[----:B0-----:R-:W-:-:S03]  /*00e0*/  SHF.L.U32 R18, R8, 0xa, RZ ;  /* 0x0000000a08127819 */ /* 0x001fc600000006ff */
[----:B------:R-:W-:Y:S01]  /*00f0*/  LEA R17, R8, UR4, 0x6 ;  /* 0x0000000408117c11 */ /* 0x000fe2000f8e30ff */
[----:B------:R-:W-:Y:S01]  /*0100*/  UMOV UR4, URZ ;  /* 0x000000ff00047c82 */ /* 0x000fe20008000000 */
[CC--:B--2---:R-:W-:Y:S02]  /*0110*/  LOP3.LUT R6, R9.reuse, R18.reuse, RZ, 0xfc, !PT ;  /* 0x0000001209067212 */ /* 0x0c4fe400078efcff */
[----:B------:R-:W-:Y:S02]  /*0120*/  LEA R16, R9, R17, 0x2 ;  /* 0x0000001109107211 */ /* 0x000fe400078e10ff */
[C---:B----4-:R-:W-:Y:S02]  /*0130*/  LEA R18, R3.reuse, R18, 0xe ;  /* 0x0000001203127211 */ /* 0x050fe400078e70ff */
[----:B------:R-:W-:Y:S02]  /*0140*/  LEA R0, R3, R6, 0xe ;  /* 0x0000000603007211 */ /* 0x000fe400078e70ff */
[----:B------:R-:W-:-:S02]  /*0150*/  LOP3.LUT R3, R18, R9, RZ, 0xfc, !PT ;  /* 0x0000000912037212 */ /* 0x000fc400078efcff */
[----:B------:R-:W-:-:S03]  /*0160*/  IADD3 R7, PT, PT, R0, 0x10, RZ ;  /* 0x0000001000077810 */ /* 0x000fc60007ffe0ff */
[----:B-----5:R-:W-:-:S04]  /*0170*/  IMAD.WIDE.U32 R2, R3, 0x4, R4 ;  /* 0x0000000403027825 */ /* 0x020fc800078e0004 */
[----:B------:R-:W-:Y:S01]  /*0180*/  IMAD.WIDE.U32 R4, R7, 0x4, R4 ;  /* 0x0000000407047825 */ /* 0x000fe200078e0004 */
[----:B------:R-:W-:Y:S02]  /*0190*/  LEA R7, R9, UR5, 0x2 ;  /* 0x0000000509077c11 */ /* 0x000fe4000f8e10ff */
[----:B------:R-:W-:Y:S02]  /*01a0*/  MOV R0, R4 ;  /* 0x0000000400007202 */ /* 0x000fe40000000f00 */
[C---:B---3--:R-:W-:Y:S02]  /*01b0*/  LEA R4, R19.reuse, R6, 0x4 ;  /* 0x0000000613047211 */ /* 0x048fe400078e20ff */
[----:B------:R-:W-:Y:S02]  /*01c0*/  LEA R19, R19, R9, 0x4 ;  /* 0x0000000913137211 */ /* 0x000fe400078e20ff */
[----:B------:R-:W-:-:S07]  /*01d0*/  LEA R6, R8, R7, 0x6 ;  /* 0x0000000708067211 */ /* 0x000fce00078e30ff */
.L_x_0:
[----:B------:R-:W-:Y:S01]  /*01e0*/  IMAD.WIDE R22, R4, 0x4, R20 ;  /* 0x0000000404167825 */ /* 0x000fe200078e0214 */
[----:B------:R-:W2:Y:S04]  /*01f0*/  LDG.E R9, desc[UR8][R2.64] ;  /* 0x0000000802097981 */ /* 0x000ea8000c1e1900 */
[----:B------:R-:W3:Y:S04]  /*0200*/  LDG.E R27, desc[UR8][R22.64] ;  /* 0x00000008161b7981 */ /* 0x000ee8000c1e1900 */
[----:B--2---:R-:W-:Y:S04]  /*0210*/  STS [R16], R9 ;  /* 0x0000000910007388 */ /* 0x004fe80000000800 */
[----:B---3--:R-:W-:Y:S01]  /*0220*/  STS [R6], R27 ;  /* 0x0000001b06007388 */ /* 0x008fe20000000800 */
[----:B------:R-:W-:Y:S06]  /*0230*/  BAR.SYNC.DEFER_BLOCKING 0x0 ;  /* 0x0000000000007b1d */ /* 0x000fec0000010000 */
[----:B------:R-:W-:Y:S04]  /*0240*/  LDS R8, [R7] ;  /* 0x0000000007087984 */ /* 0x000fe80000000800 */
[----:B------:R-:W0:Y:S04]  /*0250*/  LDS.128 R12, [R17] ;  /* 0x00000000110c7984 */ /* 0x000e280000000c00 */
[----:B------:R-:W1:Y:S04]  /*0260*/  LDS R10, [R7+0x40] ;  /* 0x00004000070a7984 */ /* 0x000e680000000800 */
[----:B------:R-:W2:Y:S04]  /*0270*/  LDS R25, [R7+0x80] ;  /* 0x0000800007197984 */ /* 0x000ea80000000800 */
[----:B------:R-:W-:Y:S04]  /*0280*/  LDS R26, [R7+0x100] ;  /* 0x00010000071a7984 */ /* 0x000fe80000000800 */
[----:B------:R-:W-:Y:S04]  /*0290*/  LDS R24, [R7+0x140] ;  /* 0x0001400007187984 */ /* 0x000fe80000000800 */
[----:B------:R-:W-:Y:S04]  /*02a0*/  LDS R27, [R7+0x380] ;  /* 0x00038000071b7984 */ /* 0x000fe80000000800 */
[----:B------:R-:W-:Y:S01]  /*02b0*/  LDS R28, [R7+0x3c0] ;  /* 0x0003c000071c7984 */ /* 0x000fe20000000800 */
[----:B0-----:R-:W-:-:S03]  /*02c0*/  IMAD R8, R12, R8, R11 ;  /* 0x000000080c087224 */ /* 0x001fc600078e020b */
[----:B------:R-:W0:Y:S01]  /*02d0*/  LDS R12, [R7+0xc0] ;  /* 0x0000c000070c7984 */ /* 0x000e220000000800 */
[----:B-1----:R-:W-:-:S03]  /*02e0*/  IMAD R13, R10, R13, R8 ;  /* 0x0000000d0a0d7224 */ /* 0x002fc600078e0208 */
[----:B------:R-:W1:Y:S01]  /*02f0*/  LDS.128 R8, [R17+0x10] ;  /* 0x0000100011087984 */ /* 0x000e620000000c00 */
[----:B--2---:R-:W-:-:S03]  /*0300*/  IMAD R13, R25, R14, R13 ;  /* 0x0000000e190d7224 */ /* 0x004fc600078e020d */
[----:B------:R-:W2:Y:S01]  /*0310*/  LDS R25, [R7+0x180] ;  /* 0x0001800007197984 */ /* 0x000ea20000000800 */
[----:B0-----:R-:W-:-:S04]  /*0320*/  IMAD R13, R12, R15, R13 ;  /* 0x0000000f0c0d7224 */ /* 0x001fc800078e020d */
[----:B-1----:R-:W-:Y:S02]  /*0330*/  IMAD R13, R8, R26, R13 ;  /* 0x0000001a080d7224 */ /* 0x002fe400078e020d */
[----:B------:R-:W0:Y:S02]  /*0340*/  LDS R8, [R7+0x1c0] ;  /* 0x0001c00007087984 */ /* 0x000e240000000800 */
[----:B------:R-:W-:Y:S02]  /*0350*/  IMAD R24, R24, R9, R13 ;  /* 0x0000000918187224 */ /* 0x000fe400078e020d */
[----:B------:R-:W-:Y:S02]  /*0360*/  LDS R9, [R7+0x200] ;  /* 0x0002000007097984 */ /* 0x000fe40000000800 */
[----:B--2---:R-:W-:Y:S02]  /*0370*/  IMAD R24, R25, R10, R24 ;  /* 0x0000000a19187224 */ /* 0x004fe400078e0218 */
[----:B------:R-:W1:Y:S04]  /*0380*/  LDS.128 R12, [R17+0x20] ;  /* 0x00002000110c7984 */ /* 0x000e680000000c00 */
[----:B------:R-:W2:Y:S04]  /*0390*/  LDS R25, [R7+0x240] ;  /* 0x0002400007197984 */ /* 0x000ea80000000800 */
[----:B------:R-:W3:Y:S04]  /*03a0*/  LDS R26, [R7+0x280] ;  /* 0x00028000071a7984 */ /* 0x000ee80000000800 */
[----:B------:R-:W4:Y:S01]  /*03b0*/  LDS R10, [R7+0x2c0] ;  /* 0x0002c000070a7984 */ /* 0x000f220000000800 */
[----:B0-----:R-:W-:Y:S01]  /*03c0*/  IMAD R8, R8, R11, R24 ;  /* 0x0000000b08087224 */ /* 0x001fe200078e0218 */
[----:B------:R-:W-:-:S03]  /*03d0*/  MOV R24, R0 ;  /* 0x0000000000187202 */ /* 0x000fc60000000f00 */
[----:B-1----:R-:W-:-:S04]  /*03e0*/  IMAD R8, R12, R9, R8 ;  /* 0x000000090c087224 */ /* 0x002fc800078e0208 */
[----:B--2---:R-:W-:Y:S01]  /*03f0*/  IMAD R13, R25, R13, R8 ;  /* 0x0000000d190d7224 */ /* 0x004fe200078e0208 */
[----:B------:R-:W-:-:S03]  /*0400*/  MOV R25, R5 ;  /* 0x0000000500197202 */ /* 0x000fc60000000f00 */
[----:B---3--:R-:W-:Y:S02]  /*0410*/  IMAD R14, R26, R14, R13 ;  /* 0x0000000e1a0e7224 */ /* 0x008fe400078e020d */
[----:B------:R-:W-:Y:S02]  /*0420*/  LDS R13, [R7+0x300] ;  /* 0x00030000070d7984 */ /* 0x000fe40000000800 */
[----:B----4-:R-:W-:Y:S02]  /*0430*/  IMAD R14, R10, R15, R14 ;  /* 0x0000000f0a0e7224 */ /* 0x010fe400078e020e */
[----:B------:R-:W-:Y:S04]  /*0440*/  LDS R26, [R7+0x340] ;  /* 0x00034000071a7984 */ /* 0x000fe80000000800 */
[----:B------:R-:W0:Y:S01]  /*0450*/  LDS.128 R8, [R17+0x30] ;  /* 0x0000300011087984 */ /* 0x000e220000000c00 */
[----:B------:R-:W-:Y:S06]  /*0460*/  BAR.SYNC.DEFER_BLOCKING 0x0 ;  /* 0x0000000000007b1d */ /* 0x000fec0000010000 */
[----:B------:R-:W2:Y:S04]  /*0470*/  LDG.E R24, desc[UR8][R24.64] ;  /* 0x0000000818187981 */ /* 0x000ea8000c1e1900 */
[----:B------:R-:W3:Y:S01]  /*0480*/  LDG.E R23, desc[UR8][R22.64+0x10000] ;  /* 0x0100000816177981 */ /* 0x000ee2000c1e1900 */
[----:B------:R-:W-:Y:S01]  /*0490*/  UIADD3 UR4, UPT, UPT, UR4, 0x2, URZ ;  /* 0x0000000204047890 */ /* 0x000fe2000fffe0ff */
[----:B------:R-:W-:-:S02]  /*04a0*/  IADD3 R0, P0, PT, R0, 0x80, RZ ;  /* 0x0000008000007810 */ /* 0x000fc40007f1e0ff */
[----:B------:R-:W-:Y:S01]  /*04b0*/  IADD3 R2, P1, PT, R2, 0x80, RZ ;  /* 0x0000008002027810 */ /* 0x000fe20007f3e0ff */
[----:B------:R-:W-:Y:S01]  /*04c0*/  UISETP.NE.AND UP0, UPT, UR4, 0x40, UPT ;  /* 0x000000400400788c */ /* 0x000fe2000bf05270 */
[----:B------:R-:W-:Y:S01]  /*04d0*/  IADD3 R4, PT, PT, R4, 0x8000, RZ ;  /* 0x0000800004047810 */ /* 0x000fe20007ffe0ff */
[----:B0-----:R-:W-:Y:S01]  /*04e0*/  IMAD R8, R8, R13, R14 ;  /* 0x0000000d08087224 */ /* 0x001fe200078e020e */
[----:B------:R-:W-:Y:S02]  /*04f0*/  IADD3.X R5, PT, PT, RZ, R5, RZ, P0, !PT ;  /* 0x00000005ff057210 */ /* 0x000fe400007fe4ff */
[----:B------:R-:W-:Y:S01]  /*0500*/  IADD3.X R3, PT, PT, RZ, R3, RZ, P1, !PT ;  /* 0x00000003ff037210 */ /* 0x000fe20000ffe4ff */
[----:B------:R-:W-:-:S04]  /*0510*/  IMAD R8, R26, R9, R8 ;  /* 0x000000091a087224 */ /* 0x000fc800078e0208 */
[----:B------:R-:W-:-:S04]  /*0520*/  IMAD R8, R27, R10, R8 ;  /* 0x0000000a1b087224 */ /* 0x000fc800078e0208 */
[----:B------:R-:W-:Y:S01]  /*0530*/  IMAD R8, R28, R11, R8 ;  /* 0x0000000b1c087224 */ /* 0x000fe200078e0208 */
[----:B--2---:R-:W-:Y:S04]  /*0540*/  STS [R16], R24 ;  /* 0x0000001810007388 */ /* 0x004fe80000000800 */
[----:B---3--:R-:W-:Y:S01]  /*0550*/  STS [R6], R23 ;  /* 0x0000001706007388 */ /* 0x008fe20000000800 */
[----:B------:R-:W-:Y:S06]  /*0560*/  BAR.SYNC.DEFER_BLOCKING 0x0 ;  /* 0x0000000000007b1d */ /* 0x000fec0000010000 */
[----:B------:R-:W-:Y:S04]  /*0570*/  LDS R29, [R7] ;  /* 0x00000000071d7984 */ /* 0x000fe80000000800 */
[----:B------:R-:W0:Y:S04]  /*0580*/  LDS.128 R12, [R17] ;  /* 0x00000000110c7984 */ /* 0x000e280000000c00 */
[----:B------:R-:W1:Y:S04]  /*0590*/  LDS R26, [R7+0x40] ;  /* 0x00004000071a7984 */ /* 0x000e680000000800 */
[----:B------:R-:W2:Y:S04]  /*05a0*/  LDS R25, [R7+0x80] ;  /* 0x0000800007197984 */ /* 0x000ea80000000800 */
[----:B------:R-:W3:Y:S04]  /*05b0*/  LDS R24, [R7+0xc0] ;  /* 0x0000c00007187984 */ /* 0x000ee80000000800 */
[----:B------:R-:W-:Y:S04]  /*05c0*/  LDS R23, [R7+0x100] ;  /* 0x0001000007177984 */ /* 0x000fe80000000800 */
[----:B------:R-:W-:Y:S04]  /*05d0*/  LDS R22, [R7+0x140] ;  /* 0x0001400007167984 */ /* 0x000fe80000000800 */
[----:B------:R-:W-:Y:S01]  /*05e0*/  LDS R27, [R7+0x200] ;  /* 0x00020000071b7984 */ /* 0x000fe20000000800 */
[----:B0-----:R-:W-:-:S03]  /*05f0*/  IMAD R12, R12, R29, R8 ;  /* 0x0000001d0c0c7224 */ /* 0x001fc600078e0208 */
[----:B------:R-:W0:Y:S01]  /*0600*/  LDS.128 R8, [R17+0x10] ;  /* 0x0000100011087984 */ /* 0x000e220000000c00 */
[----:B-1----:R-:W-:-:S03]  /*0610*/  IMAD R12, R26, R13, R12 ;  /* 0x0000000d1a0c7224 */ /* 0x002fc600078e020c */
[----:B------:R-:W-:Y:S01]  /*0620*/  LDS R26, [R7+0x1c0] ;  /* 0x0001c000071a7984 */ /* 0x000fe20000000800 */
[----:B--2---:R-:W-:-:S03]  /*0630*/  IMAD R12, R25, R14, R12 ;  /* 0x0000000e190c7224 */ /* 0x004fc600078e020c */
[----:B------:R-:W1:Y:S01]  /*0640*/  LDS R25, [R7+0x180] ;  /* 0x0001800007197984 */ /* 0x000e620000000800 */
[----:B---3--:R-:W-:-:S03]  /*0650*/  IMAD R12, R24, R15, R12 ;  /* 0x0000000f180c7224 */ /* 0x008fc600078e020c */
[----:B------:R-:W-:Y:S01]  /*0660*/  LDS R24, [R7+0x240] ;  /* 0x0002400007187984 */ /* 0x000fe20000000800 */
[----:B0-----:R-:W-:-:S03]  /*0670*/  IMAD R8, R8, R23, R12 ;  /* 0x0000001708087224 */ /* 0x001fc600078e020c */
[----:B------:R-:W0:Y:S01]  /*0680*/  LDS.128 R12, [R17+0x20] ;  /* 0x00002000110c7984 */ /* 0x000e220000000c00 */
[----:B------:R-:W-:-:S03]  /*0690*/  IMAD R8, R22, R9, R8 ;  /* 0x0000000916087224 */ /* 0x000fc600078e0208 */
[----:B------:R-:W2:Y:S01]  /*06a0*/  LDS R23, [R7+0x280] ;  /* 0x0002800007177984 */ /* 0x000ea20000000800 */
[----:B-1----:R-:W-:-:S03]  /*06b0*/  IMAD R8, R25, R10, R8 ;  /* 0x0000000a19087224 */ /* 0x002fc600078e0208 */
[----:B------:R-:W1:Y:S01]  /*06c0*/  LDS R22, [R7+0x2c0] ;  /* 0x0002c00007167984 */ /* 0x000e620000000800 */
[----:B------:R-:W-:-:S03]  /*06d0*/  IMAD R8, R26, R11, R8 ;  /* 0x0000000b1a087224 */ /* 0x000fc600078e0208 */
[----:B------:R-:W-:Y:S04]  /*06e0*/  LDS R25, [R7+0x300] ;  /* 0x0003000007197984 */ /* 0x000fe80000000800 */
[----:B------:R-:W-:Y:S01]  /*06f0*/  LDS R26, [R7+0x340] ;  /* 0x00034000071a7984 */ /* 0x000fe20000000800 */
[----:B0-----:R-:W-:-:S03]  /*0700*/  IMAD R12, R12, R27, R8 ;  /* 0x0000001b0c0c7224 */ /* 0x001fc600078e0208 */
[----:B------:R-:W0:Y:S01]  /*0710*/  LDS.128 R8, [R17+0x30] ;  /* 0x0000300011087984 */ /* 0x000e220000000c00 */
[----:B------:R-:W-:-:S03]  /*0720*/  IMAD R24, R24, R13, R12 ;  /* 0x0000000d18187224 */ /* 0x000fc600078e020c */
[----:B------:R-:W3:Y:S01]  /*0730*/  LDS R13, [R7+0x380] ;  /* 0x00038000070d7984 */ /* 0x000ee20000000800 */
[----:B--2---:R-:W-:-:S03]  /*0740*/  IMAD R14, R23, R14, R24 ;  /* 0x0000000e170e7224 */ /* 0x004fc600078e0218 */
[----:B------:R-:W2:Y:S01]  /*0750*/  LDS R12, [R7+0x3c0] ;  /* 0x0003c000070c7984 */ /* 0x000ea20000000800 */
[----:B-1----:R-:W-:-:S04]  /*0760*/  IMAD R14, R22, R15, R14 ;  /* 0x0000000f160e7224 */ /* 0x002fc800078e020e */
[----:B0-----:R-:W-:-:S04]  /*0770*/  IMAD R8, R8, R25, R14 ;  /* 0x0000001908087224 */ /* 0x001fc800078e020e */
[----:B------:R-:W-:-:S04]  /*0780*/  IMAD R8, R26, R9, R8 ;  /* 0x000000091a087224 */ /* 0x000fc800078e0208 */
[----:B---3--:R-:W-:-:S04]  /*0790*/  IMAD R8, R13, R10, R8 ;  /* 0x0000000a0d087224 */ /* 0x008fc800078e0208 */
[----:B--2---:R-:W-:Y:S01]  /*07a0*/  IMAD R11, R12, R11, R8 ;  /* 0x0000000b0c0b7224 */ /* 0x004fe200078e0208 */
[----:B------:R-:W-:Y:S06]  /*07b0*/  BAR.SYNC.DEFER_BLOCKING 0x0 ;  /* 0x0000000000007b1d */ /* 0x000fec0000010000 */
[----:B------:R-:W-:Y:S05]  /*07c0*/  BRA.U UP0, `(.L_x_0) ;  /* 0xfffffff900847547 */ /* 0x000fea000b83ffff */
[----:B------:R-:W0:Y:S01]  /*07d0*/  LDC.64 R2, c[0x0][0x390] ;  /* 0x0000e400ff027b82 */ /* 0x000e220000000a00 */
[----:B------:R-:W-:-:S05]  /*07e0*/  IADD3 R19, PT, PT, R19, R18, RZ ;  /* 0x0000001213137210 */ /* 0x000fca0007ffe0ff */
[----:B0-----:R-:W-:-:S05]  /*07f0*/  IMAD.WIDE R2, R19, 0x4, R2 ;  /* 0x0000000413027825 */ /* 0x001fca00078e0202 */
[----:B------:R-:W-:Y:S01]  /*0800*/  STG.E desc[UR8][R2.64], R11 ;  /* 0x0000000b02007986 */ /* 0x000fe2000c101908 */
[----:B------:R-:W-:Y:S05]  /*0810*/  EXIT ;  /* 0x000000000000794d */ /* 0x000fea0003800000 */
.L_x_1:
[----:B------:R-:W-:-:S00]  /*0820*/  BRA `(.L_x_1) ;  /* 0xfffffffc00fc7947 */ /* 0x000fc0000383ffff */
[----:B------:R-:W-:-:S00]  /*0830*/  NOP ;  /* 0x0000000000007918 */ /* 0x000fc00000000000 */
        /* <DEDUP_REMOVED lines=12> */
.L_x_3:


//--------------------- .text._Z16transpose_matrixPiS_ --------------------------
	.section	.text._Z16transpose_matrixPiS_,"ax",@progbits
	.align	128
        .global         _Z16transpose_matrixPiS_
        .type           _Z16transpose_matrixPiS_,@function
        .size           _Z16transpose_matrixPiS_,(.L_x_4 - _Z16transpose_matrixPiS_)
        .other          _Z16transpose_matrixPiS_,@"STO_CUDA_ENTRY STV_DEFAULT"
_Z16transpose_matrixPiS_:
.text._Z16transpose_matrixPiS_:
[----:B------:R-:W-:Y:S01]  /*0000*/  LDC R1, c[0x0][0x37c] ;  /* 0x0000df00ff017b82 */ /* 0x000fe20000000800 */
[----:B------:R-:W0:Y:S07]  /*0010*/  S2R R9, SR_CTAID.X ;  /* 0x0000000000097919 */ /* 0x000e2e0000002500 */
[----:B------:R-:W1:Y:S01]  /*0020*/  LDC.64 R2, c[0x0][0x380] ;  /* 0x0000e000ff027b82 */ /* 0x000e620000000a00 */
[----:B------:R-:W2:Y:S01]  /*0030*/  LDCU.64 UR6, c[0x0][0x358] ;  /* 0x00006b00ff0677ac */ /* 0x000ea20008000a00 */
[----:B------:R-:W3:Y:S01]  /*0040*/  S2R R8, SR_CTAID.Y ;  /* 0x0000000000087919 */ /* 0x000ee20000002600 */
[----:B------:R-:W0:Y:S01]  /*0050*/  S2R R10, SR_TID.X ;  /* 0x00000000000a7919 */ /* 0x000e220000002100 */
[----:B------:R-:W3:Y:S01]  /*0060*/  S2R R11, SR_TID.Y ;  /* 0x00000000000b7919 */ /* 0x000ee20000002200 */
[----:B0-----:R-:W-:-:S02]  /*0070*/  IMAD R0, R9, 0x10, R10 ;  /* 0x0000001009007824 */ /* 0x001fc400078e020a */
[----:B---3--:R-:W-:-:S05]  /*0080*/  IMAD R5, R8, 0x10, R11 ;  /* 0x0000001008057824 */ /* 0x008fca00078e020b */
[----:B------:R-:W-:-:S05]  /*0090*/  LEA R5, R5, R0, 0xa ;  /* 0x0000000005057211 */ /* 0x000fca00078e50ff */
[----:B-1----:R-:W-:-:S05]  /*00a0*/  IMAD.WIDE R2, R5, 0x4, R2 ;  /* 0x0000000405027825 */ /* 0x002fca00078e0202 */
[----:B--2---:R0:W2:Y:S01]  /*00b0*/  LDG.E R0, desc[UR6][R2.64] ;  /* 0x0000000602007981 */ /* 0x0040a2000c1e1900 */
[----:B------:R-:W1:Y:S01]  /*00c0*/  S2UR UR5, SR_CgaCtaId ;  /* 0x00000000000579c3 */ /* 0x000e620000008800 */
[----:B------:R-:W-:Y:S01]  /*00d0*/  UMOV UR4, 0x400 ;  /* 0x0000040000047882 */ /* 0x000fe20000000000 */
[----:B------:R-:W-:Y:S01]  /*00e0*/  IMAD R4, R11, 0x10, R10 ;  /* 0x000000100b047824 */ /* 0x000fe200078e020a */
[-C--:B------:R-:W-:Y:S02]  /*00f0*/  LEA R6, R10, R11.reuse, 0x4 ;  /* 0x0000000b0a067211 */ /* 0x080fe400078e20ff */
[----:B------:R-:W-:-:S03]  /*0100*/  LEA R9, R9, R11, 0x4 ;  /* 0x0000000b09097211 */ /* 0x000fc600078e20ff */
[----:B0-----:R-:W0:Y:S01]  /*0110*/  LDC.64 R2, c[0x0][0x388] ;  /* 0x0000e200ff027b82 */ /* 0x001e220000000a00 */
[----:B-1----:R-:W-:-:S06]  /*0120*/  ULEA UR4, UR5, UR4, 0x18 ;  /* 0x0000000405047291 */ /* 0x002fcc000f8ec0ff */
[----:B------:R-:W-:Y:S01]  /*0130*/  LEA R5, R4, UR4, 0x2 ;  /* 0x0000000404057c11 */ /* 0x000fe2000f8e10ff */
[----:B------:R-:W-:Y:S01]  /*0140*/  IMAD R4, R8, 0x10, R10 ;  /* 0x0000001008047824 */ /* 0x000fe200078e020a */
[----:B------:R-:W-:-:S04]  /*0150*/  LEA R6, R6, UR4, 0x2 ;  /* 0x0000000406067c11 */ /* 0x000fc8000f8e10ff */
[----:B------:R-:W-:-:S05]  /*0160*/  LEA R9, R9, R4, 0xa ;  /* 0x0000000409097211 */ /* 0x000fca00078e50ff */
[----:B0-----:R-:W-:Y:S01]  /*0170*/  IMAD.WIDE R2, R9, 0x4, R2 ;  /* 0x0000000409027825 */ /* 0x001fe200078e0202 */
[----:B--2---:R-:W-:Y:S01]  /*0180*/  STS [R5], R0 ;  /* 0x0000000005007388 */ /* 0x004fe20000000800 */
[----:B------:R-:W-:Y:S06]  /*0190*/  BAR.SYNC.DEFER_BLOCKING 0x0 ;  /* 0x0000000000007b1d */ /* 0x000fec0000010000 */
[----:B------:R-:W0:Y:S04]  /*01a0*/  LDS R7, [R6] ;  /* 0x0000000006077984 */ /* 0x000e280000000800 */
[----:B0-----:R-:W-:Y:S01]  /*01b0*/  STG.E desc[UR6][R2.64], R7 ;  /* 0x0000000702007986 */ /* 0x001fe2000c101906 */
[----:B------:R-:W-:Y:S05]  /*01c0*/  EXIT ;  /* 0x000000000000794d */ /* 0x000fea0003800000 */
.L_x_2:
        /* <DEDUP_REMOVED lines=11> */
.L_x_4:


//--------------------- .nv.shared._Z8mult_matPiS_S_ --------------------------
	.section	.nv.shared._Z8mult_matPiS_S_,"aw",@nobits
	.sectionflags	@""
	.align	4
.nv.shared._Z8mult_matPiS_S_:
	.zero		3072


//--------------------- .nv.shared.reserved.0     --------------------------
	.section	.nv.shared.reserved.0,"aw",@nobits
	.weak		__nv_reservedSMEM_offset_0_alias
	.size		__nv_reservedSMEM_offset_0_alias, 0, 64
	.other		__nv_reservedSMEM_offset_0_alias,@"STO_CUDA_RESERVED_SHARED STV_DEFAULT"
__nv_reservedSMEM_offset_0_alias:
	.zero		0
	.zero		64


//--------------------- .nv.shared._Z16transpose_matrixPiS_ --------------------------
	.section	.nv.shared._Z16transpose_matrixPiS_,"aw",@nobits
	.sectionflags	@""
	.align	4
.nv.shared._Z16transpose_matrixPiS_:
	.zero		2048


//--------------------- .nv.constant0._Z8mult_matPiS_S_ --------------------------
	.section	.nv.constant0._Z8mult_matPiS_S_,"a",@progbits
	.sectionflags	@""
	.align	4
.nv.constant0._Z8mult_matPiS_S_:
	.zero		920


//--------------------- .nv.constant0._Z16transpose_matrixPiS_ --------------------------
	.section	.nv.constant0._Z16transpose_matrixPiS_,"a",@progbits
	.sectionflags	@""
	.align	4
.nv.constant0._Z16transpose_matrixPiS_:
	.zero		912


//--------------------- SYMBOLS --------------------------

	.type		.nv.reservedSmem.offset0,@object
	.size		.nv.reservedSmem.offset0,0x4
	.type		.nv.reservedSmem.cap,@object
	.size		.nv.reservedSmem.cap,0x4
